//
// Generated by NVIDIA NVVM Compiler
//
// Compiler Build ID: CL-36424714
// Cuda compilation tools, release 13.0, V13.0.88
// Based on NVVM 20.0.0
//

.version 9.0
.target sm_100
.address_size 64

	// .globl	_Z18addNeighborElementPiii

.visible .entry _Z18addNeighborElementPiii(
	.param .u64 .ptr .align 1 _Z18addNeighborElementPiii_param_0,
	.param .u32 _Z18addNeighborElementPiii_param_1,
	.param .u32 _Z18addNeighborElementPiii_param_2
)
{
	.reg .pred 	%p<2>;
	.reg .b32 	%r<14>;
	.reg .b64 	%rd<10>;

	ld.param.u64 	%rd1, [_Z18addNeighborElementPiii_param_0];
	ld.param.u32 	%r2, [_Z18addNeighborElementPiii_param_1];
	mov.u32 	%r3, %ctaid.x;
	mov.u32 	%r4, %ntid.x;
	mov.u32 	%r5, %tid.x;
	mad.lo.s32 	%r1, %r3, %r4, %r5;
	setp.ge.s32 	%p1, %r1, %r2;
	@%p1 bra 	$L__BB0_2;
	mov.u32 	%r6, %tid.y;
	mov.u32 	%r7, %ntid.y;
	mov.u32 	%r8, %ctaid.y;
	mad.lo.s32 	%r9, %r8, %r7, %r6;
	mul.lo.s32 	%r10, %r2, %r9;
	cvta.to.global.u64 	%rd2, %rd1;
	add.s32 	%r11, %r10, %r1;
	mul.wide.s32 	%rd3, %r11, 4;
	add.s64 	%rd4, %rd2, %rd3;
	cvt.s64.s32 	%rd5, %r10;
	cvt.s64.s32 	%rd6, %r1;
	add.s64 	%rd7, %rd6, %rd5;
	shl.b64 	%rd8, %rd7, 2;
	add.s64 	%rd9, %rd2, %rd8;
	ld.global.u32 	%r12, [%rd9+16];
	atom.global.add.u32 	%r13, [%rd4], %r12;
$L__BB0_2:
	ret;

}


// ===== COMPILED SASS (sm_100) =====

	.target	sm_100

	.elftype	@"ET_EXEC"


//--------------------- .note.nv.tkinfo           --------------------------
	.section	.note.nv.tkinfo,"",@"SHT_NOTE"
	.sectionflags	@"SHF_NOTE_NV_TKINFO"
	.tkinfo
        /*0018*/ 	.word	0x00000002
        /*0030*/ 	.string	""
        /*0030*/ 	.string	"ptxas"
        /*0030*/ 	.string	"Cuda compilation tools, release 13.0, V13.0.88"
        /*0030*/ 	.string	"Build cuda_13.0.r13.0/compiler.36424714_0"
        /*0030*/ 	.string	"-arch sm_100 -m 64 "



//--------------------- .note.nv.cuinfo           --------------------------
	.section	.note.nv.cuinfo,"",@"SHT_NOTE"
	.sectionflags	@"SHF_NOTE_NV_CUINFO"
        /*0018*/ 	.short	0x0002
        /*001a*/ 	.short	0x0064
        /*001c*/ 	.short	0x0082
	.zero		2


//--------------------- .nv.info                  --------------------------
	.section	.nv.info,"",@"SHT_CUDA_INFO"
	.align	4


	//----- nvinfo : EIATTR_REGCOUNT
	.align		4
        /*0000*/ 	.byte	0x04, 0x2f
        /*0002*/ 	.short	(.L_1 - .L_0)
	.align		4
.L_0:
        /*0004*/ 	.word	index@(_Z18addNeighborElementPiii)
        /*0008*/ 	.word	0x0000000a


	//----- nvinfo : EIATTR_FRAME_SIZE
	.align		4
.L_1:
        /*000c*/ 	.byte	0x04, 0x11
        /*000e*/ 	.short	(.L_3 - .L_2)
	.align		4
.L_2:
        /*0010*/ 	.word	index@(_Z18addNeighborElementPiii)
        /*0014*/ 	.word	0x00000000


	//----- nvinfo : EIATTR_MIN_STACK_SIZE
	.align		4
.L_3:
        /*0018*/ 	.byte	0x04, 0x12
        /*001a*/ 	.short	(.L_5 - .L_4)
	.align		4
.L_4:
        /*001c*/ 	.word	index@(_Z18addNeighborElementPiii)
        /*0020*/ 	.word	0x00000000
.L_5:


//--------------------- .nv.compat                --------------------------
	.section	.nv.compat,"",@"SHT_CUDA_COMPAT_INFO"
	.align	4
        /*0000*/ 	.byte	0x02, 0x09, 0x00, 0x00, 0x02, 0x02, 0x01, 0x00, 0x02, 0x05, 0x05, 0x00, 0x03, 0x07, 0x01, 0x01
        /*0010*/ 	.byte	0x02, 0x03, 0x00, 0x00, 0x02, 0x06, 0x01, 0x00, 0x04, 0x0b, 0x08, 0x00, 0x09, 0x00, 0x00, 0x00
        /*0020*/ 	.byte	0x00, 0x00, 0x00, 0x00


//--------------------- .nv.info._Z18addNeighborElementPiii --------------------------
	.section	.nv.info._Z18addNeighborElementPiii,"",@"SHT_CUDA_INFO"
	.sectionflags	@""
	.align	4


	//----- nvinfo : EIATTR_CUDA_API_VERSION
	.align		4
        /*0000*/ 	.byte	0x04, 0x37
        /*0002*/ 	.short	(.L_7 - .L_6)
.L_6:
        /*0004*/ 	.word	0x00000082


	//----- nvinfo : EIATTR_KPARAM_INFO
	.align		4
.L_7:
        /*0008*/ 	.byte	0x04, 0x17
        /*000a*/ 	.short	(.L_9 - .L_8)
.L_8:
        /*000c*/ 	.word	0x00000000
        /*0010*/ 	.short	0x0002
        /*0012*/ 	.short	0x000c
        /*0014*/ 	.byte	0x00, 0xf0, 0x11, 0x00


	//----- nvinfo : EIATTR_KPARAM_INFO
	.align		4
.L_9:
        /*0018*/ 	.byte	0x04, 0x17
        /*001a*/ 	.short	(.L_11 - .L_10)
.L_10:
        /*001c*/ 	.word	0x00000000
        /*0020*/ 	.short	0x0001
        /*0022*/ 	.short	0x0008
        /*0024*/ 	.byte	0x00, 0xf0, 0x11, 0x00


	//----- nvinfo : EIATTR_KPARAM_INFO
	.align		4
.L_11:
        /*0028*/ 	.byte	0x04, 0x17
        /*002a*/ 	.short	(.L_13 - .L_12)
.L_12:
        /*002c*/ 	.word	0x00000000
        /*0030*/ 	.short	0x0000
        /*0032*/ 	.short	0x0000
        /*0034*/ 	.byte	0x00, 0xf5, 0x21, 0x00


	//----- nvinfo : EIATTR_SPARSE_MMA_MASK
	.align		4
.L_13:
        /*0038*/ 	.byte	0x03, 0x50
        /*003a*/ 	.short	0x0000


	//----- nvinfo : EIATTR_MAXREG_COUNT
	.align		4
        /*003c*/ 	.byte	0x03, 0x1b
        /*003e*/ 	.short	0x00ff


	//----- nvinfo : EIATTR_MERCURY_ISA_VERSION
	.align		4
        /*0040*/ 	.byte	0x03, 0x5f
        /*0042*/ 	.short	0x0101


	//----- nvinfo : EIATTR_VRC_CTA_INIT_COUNT
	.align		4
        /*0044*/ 	.byte	0x02, 0x4a
	.zero		1
	.zero		1


	//----- nvinfo : EIATTR_EXIT_INSTR_OFFSETS
	.align		4
        /*0048*/ 	.byte	0x04, 0x1c
        /*004a*/ 	.short	(.L_15 - .L_14)


	//   ....[0]....
.L_14:
        /*004c*/ 	.word	0x00000070


	//   ....[1]....
        /*0050*/ 	.word	0x00000190


	//----- nvinfo : EIATTR_CBANK_PARAM_SIZE
	.align		4
.L_15:
        /*0054*/ 	.byte	0x03, 0x19
        /*0056*/ 	.short	0x0010


	//----- nvinfo : EIATTR_PARAM_CBANK
	.align		4
        /*0058*/ 	.byte	0x04, 0x0a
        /*005a*/ 	.short	(.L_17 - .L_16)
	.align		4
.L_16:
        /*005c*/ 	.word	index@(.nv.constant0._Z18addNeighborElementPiii)
        /*0060*/ 	.short	0x0380
        /*0062*/ 	.short	0x0010


	//----- nvinfo : EIATTR_SW_WAR
	.align		4
.L_17:
        /*0064*/ 	.byte	0x04, 0x36
        /*0066*/ 	.short	(.L_19 - .L_18)
.L_18:
        /*0068*/ 	.word	0x00000008
.L_19:


//--------------------- .nv.callgraph             --------------------------
	.section	.nv.callgraph,"",@"SHT_CUDA_CALLGRAPH"
	.align	4
	.sectionentsize	8
	.align		4
        /*0000*/ 	.word	0x00000000
	.align		4
        /*0004*/ 	.word	0xffffffff
	.align		4
        /*0008*/ 	.word	0x00000000
	.align		4
        /*000c*/ 	.word	0xfffffffe
	.align		4
        /*0010*/ 	.word	0x00000000
	.align		4
        /*0014*/ 	.word	0xfffffffd
	.align		4
        /*0018*/ 	.word	0x00000000
	.align		4
        /*001c*/ 	.word	0xfffffffc


//--------------------- .text._Z18addNeighborElementPiii --------------------------
	.section	.text._Z18addNeighborElementPiii,"ax",@progbits
	.align	128
        .global         _Z18addNeighborElementPiii
        .type           _Z18addNeighborElementPiii,@function
        .size           _Z18addNeighborElementPiii,(.L_x_1 - _Z18addNeighborElementPiii)
        .other          _Z18addNeighborElementPiii,@"STO_CUDA_ENTRY STV_DEFAULT"
_Z18addNeighborElementPiii:
.text._Z18addNeighborElementPiii:
[----:B------:R-:W-:Y:S01]  /*0000*/  LDC R1, c[0x0][0x37c] ;  /* 0x0000df00ff017b82 */ /* 0x000fe20000000800 */
[----:B------:R-:W0:Y:S07]  /*0010*/  S2R R3, SR_TID.X ;  /* 0x0000000000037919 */ /* 0x000e2e0000002100 */
[----:B------:R-:W0:Y:S01]  /*0020*/  S2UR UR4, SR_CTAID.X ;  /* 0x00000000000479c3 */ /* 0x000e220000002500 */
[----:B------:R-:W1:Y:S07]  /*0030*/  LDCU UR6, c[0x0][0x388] ;  /* 0x00007100ff0677ac */ /* 0x000e6e0008000800 */
[----:B------:R-:W0:Y:S02]  /*0040*/  LDC R0, c[0x0][0x360] ;  /* 0x0000d800ff007b82 */ /* 0x000e240000000800 */
[----:B0-----:R-:W-:-:S05]  /*0050*/  IMAD R0, R0, UR4, R3 ;  /* 0x0000000400007c24 */ /* 0x001fca000f8e0203 */
[----:B-1----:R-:W-:-:S13]  /*0060*/  ISETP.GE.AND P0, PT, R0, UR6, PT ;  /* 0x0000000600007c0c */ /* 0x002fda000bf06270 */
[----:B------:R-:W-:Y:S05]  /*0070*/  @P0 EXIT ;  /* 0x000000000000094d */ /* 0x000fea0003800000 */
[----:B------:R-:W0:Y:S01]  /*0080*/  S2R R2, SR_TID.Y ;  /* 0x0000000000027919 */ /* 0x000e220000002200 */
[----:B------:R-:W0:Y:S01]  /*0090*/  LDCU UR4, c[0x0][0x364] ;  /* 0x00006c80ff0477ac */ /* 0x000e220008000800 */
[----:B------:R-:W0:Y:S01]  /*00a0*/  S2R R3, SR_CTAID.Y ;  /* 0x0000000000037919 */ /* 0x000e220000002600 */
[----:B------:R-:W1:Y:S01]  /*00b0*/  LDCU.64 UR8, c[0x0][0x380] ;  /* 0x00007000ff0877ac */ /* 0x000e620008000a00 */
[----:B0-----:R-:W-:Y:S01]  /*00c0*/  IMAD R2, R3, UR4, R2 ;  /* 0x0000000403027c24 */ /* 0x001fe2000f8e0202 */
[----:B------:R-:W0:Y:S03]  /*00d0*/  LDCU.64 UR4, c[0x0][0x358] ;  /* 0x00006b00ff0477ac */ /* 0x000e260008000a00 */
[----:B------:R-:W-:Y:S01]  /*00e0*/  IMAD R7, R2, UR6, RZ ;  /* 0x0000000602077c24 */ /* 0x000fe2000f8e02ff */
[----:B------:R-:W-:-:S04]  /*00f0*/  SHF.R.S32.HI R2, RZ, 0x1f, R0 ;  /* 0x0000001fff027819 */ /* 0x000fc80000011400 */
[----:B------:R-:W-:-:S04]  /*0100*/  IADD3 R3, P0, PT, R0, R7, RZ ;  /* 0x0000000700037210 */ /* 0x000fc80007f1e0ff */
[----:B------:R-:W-:Y:S02]  /*0110*/  LEA.HI.X.SX32 R2, R7, R2, 0x1, P0 ;  /* 0x0000000207027211 */ /* 0x000fe400000f0eff */
[----:B-1----:R-:W-:-:S04]  /*0120*/  LEA R4, P0, R3, UR8, 0x2 ;  /* 0x0000000803047c11 */ /* 0x002fc8000f8010ff */
[----:B------:R-:W-:Y:S02]  /*0130*/  LEA.HI.X R5, R3, UR9, R2, 0x2, P0 ;  /* 0x0000000903057c11 */ /* 0x000fe400080f1402 */
[----:B------:R-:W1:Y:S04]  /*0140*/  LDC.64 R2, c[0x0][0x380] ;  /* 0x0000e000ff027b82 */ /* 0x000e680000000a00 */
[----:B0-----:R-:W2:Y:S01]  /*0150*/  LDG.E R5, desc[UR4][R4.64+0x10] ;  /* 0x0000100404057981 */ /* 0x001ea2000c1e1900 */
[----:B------:R-:W-:-:S04]  /*0160*/  IMAD.IADD R7, R0, 0x1, R7 ;  /* 0x0000000100077824 */ /* 0x000fc800078e0207 */
[----:B-1----:R-:W-:-:S05]  /*0170*/  IMAD.WIDE R2, R7, 0x4, R2 ;  /* 0x0000000407027825 */ /* 0x002fca00078e0202 */
[----:B--2---:R-:W-:Y:S01]  /*0180*/  REDG.E.ADD.STRONG.GPU desc[UR4][R2.64], R5 ;  /* 0x000000050200798e */ /* 0x004fe2000c12e104 */
[----:B------:R-:W-:Y:S05]  /*0190*/  EXIT ;  /* 0x000000000000794d */ /* 0x000fea0003800000 */
.L_x_0:
[----:B------:R-:W-:-:S00]  /*01a0*/  BRA `(.L_x_0) ;  /* 0xfffffffc00fc7947 */ /* 0x000fc0000383ffff */
[----:B------:R-:W-:-:S00]  /*01b0*/  NOP ;  /* 0x0000000000007918 */ /* 0x000fc00000000000 */
        /* <DEDUP_REMOVED lines=12> */
.L_x_1:


//--------------------- .nv.shared.reserved.0     --------------------------
	.section	.nv.shared.reserved.0,"aw",@nobits
	.weak		__nv_reservedSMEM_offset_0_alias
	.size		__nv_reservedSMEM_offset_0_alias, 0, 64
	.other		__nv_reservedSMEM_offset_0_alias,@"STO_CUDA_RESERVED_SHARED STV_DEFAULT"
__nv_reservedSMEM_offset_0_alias:
	.zero		0
	.zero		64


//--------------------- .nv.constant0._Z18addNeighborElementPiii --------------------------
	.section	.nv.constant0._Z18addNeighborElementPiii,"a",@progbits
	.sectionflags	@""
	.align	4
.nv.constant0._Z18addNeighborElementPiii:
	.zero		912


//--------------------- SYMBOLS --------------------------

	.type		.nv.reservedSmem.offset0,@object
	.size		.nv.reservedSmem.offset0,0x4
